//
// Generated by NVIDIA NVVM Compiler
//
// Compiler Build ID: CL-36424714
// Cuda compilation tools, release 13.0, V13.0.88
// Based on NVVM 20.0.0
//

.version 9.0
.target sm_100
.address_size 64

	// .globl	_Z8mult_gpuPfS_S_ii
// _ZZ8mult_gpuPfS_S_iiE2As has been demoted
// _ZZ8mult_gpuPfS_S_iiE2Bs has been demoted

.visible .entry _Z8mult_gpuPfS_S_ii(
	.param .u64 .ptr .align 1 _Z8mult_gpuPfS_S_ii_param_0,
	.param .u64 .ptr .align 1 _Z8mult_gpuPfS_S_ii_param_1,
	.param .u64 .ptr .align 1 _Z8mult_gpuPfS_S_ii_param_2,
	.param .u32 _Z8mult_gpuPfS_S_ii_param_3,
	.param .u32 _Z8mult_gpuPfS_S_ii_param_4
)
{
	.reg .pred 	%p<3>;
	.reg .b32 	%r<37>;
	.reg .b32 	%f<105>;
	.reg .b64 	%rd<13>;
	// demoted variable
	.shared .align 4 .b8 _ZZ8mult_gpuPfS_S_iiE2As[4096];
	// demoted variable
	.shared .align 4 .b8 _ZZ8mult_gpuPfS_S_iiE2Bs[4096];
	ld.param.u64 	%rd3, [_Z8mult_gpuPfS_S_ii_param_0];
	ld.param.u64 	%rd4, [_Z8mult_gpuPfS_S_ii_param_1];
	ld.param.u64 	%rd5, [_Z8mult_gpuPfS_S_ii_param_2];
	ld.param.u32 	%r20, [_Z8mult_gpuPfS_S_ii_param_3];
	ld.param.u32 	%r21, [_Z8mult_gpuPfS_S_ii_param_4];
	mov.u32 	%r22, %ctaid.x;
	mov.u32 	%r1, %ctaid.y;
	mov.u32 	%r2, %tid.x;
	mov.u32 	%r3, %tid.y;
	mul.lo.s32 	%r23, %r20, %r1;
	shl.b32 	%r36, %r23, 5;
	shl.b32 	%r5, %r22, 5;
	shl.b32 	%r6, %r21, 5;
	setp.lt.s32 	%p1, %r20, 1;
	mov.f32 	%f104, 0f00000000;
	@%p1 bra 	$L__BB0_3;
	shl.b32 	%r24, %r3, 7;
	mov.u32 	%r25, _ZZ8mult_gpuPfS_S_iiE2As;
	add.s32 	%r7, %r25, %r24;
	shl.b32 	%r26, %r2, 2;
	add.s32 	%r8, %r7, %r26;
	mov.u32 	%r27, _ZZ8mult_gpuPfS_S_iiE2Bs;
	add.s32 	%r10, %r27, %r26;
	add.s32 	%r9, %r10, %r24;
	mad.lo.s32 	%r28, %r21, %r3, %r2;
	add.s32 	%r35, %r28, %r5;
	shl.b32 	%r29, %r1, 5;
	add.s32 	%r30, %r3, %r29;
	mad.lo.s32 	%r34, %r20, %r30, %r2;
	add.s32 	%r13, %r36, %r20;
	cvta.to.global.u64 	%rd1, %rd3;
	cvta.to.global.u64 	%rd2, %rd4;
	mov.f32 	%f104, 0f00000000;
$L__BB0_2:
	mul.wide.s32 	%rd6, %r35, 4;
	add.s64 	%rd7, %rd2, %rd6;
	mul.wide.s32 	%rd8, %r34, 4;
	add.s64 	%rd9, %rd1, %rd8;
	ld.global.f32 	%f6, [%rd9];
	st.shared.f32 	[%r8], %f6;
	ld.global.f32 	%f7, [%rd7];
	st.shared.f32 	[%r9], %f7;
	bar.sync 	0;
	ld.shared.f32 	%f8, [%r7];
	ld.shared.f32 	%f9, [%r10];
	fma.rn.f32 	%f10, %f8, %f9, %f104;
	ld.shared.f32 	%f11, [%r7+4];
	ld.shared.f32 	%f12, [%r10+128];
	fma.rn.f32 	%f13, %f11, %f12, %f10;
	ld.shared.f32 	%f14, [%r7+8];
	ld.shared.f32 	%f15, [%r10+256];
	fma.rn.f32 	%f16, %f14, %f15, %f13;
	ld.shared.f32 	%f17, [%r7+12];
	ld.shared.f32 	%f18, [%r10+384];
	fma.rn.f32 	%f19, %f17, %f18, %f16;
	ld.shared.f32 	%f20, [%r7+16];
	ld.shared.f32 	%f21, [%r10+512];
	fma.rn.f32 	%f22, %f20, %f21, %f19;
	ld.shared.f32 	%f23, [%r7+20];
	ld.shared.f32 	%f24, [%r10+640];
	fma.rn.f32 	%f25, %f23, %f24, %f22;
	ld.shared.f32 	%f26, [%r7+24];
	ld.shared.f32 	%f27, [%r10+768];
	fma.rn.f32 	%f28, %f26, %f27, %f25;
	ld.shared.f32 	%f29, [%r7+28];
	ld.shared.f32 	%f30, [%r10+896];
	fma.rn.f32 	%f31, %f29, %f30, %f28;
	ld.shared.f32 	%f32, [%r7+32];
	ld.shared.f32 	%f33, [%r10+1024];
	fma.rn.f32 	%f34, %f32, %f33, %f31;
	ld.shared.f32 	%f35, [%r7+36];
	ld.shared.f32 	%f36, [%r10+1152];
	fma.rn.f32 	%f37, %f35, %f36, %f34;
	ld.shared.f32 	%f38, [%r7+40];
	ld.shared.f32 	%f39, [%r10+1280];
	fma.rn.f32 	%f40, %f38, %f39, %f37;
	ld.shared.f32 	%f41, [%r7+44];
	ld.shared.f32 	%f42, [%r10+1408];
	fma.rn.f32 	%f43, %f41, %f42, %f40;
	ld.shared.f32 	%f44, [%r7+48];
	ld.shared.f32 	%f45, [%r10+1536];
	fma.rn.f32 	%f46, %f44, %f45, %f43;
	ld.shared.f32 	%f47, [%r7+52];
	ld.shared.f32 	%f48, [%r10+1664];
	fma.rn.f32 	%f49, %f47, %f48, %f46;
	ld.shared.f32 	%f50, [%r7+56];
	ld.shared.f32 	%f51, [%r10+1792];
	fma.rn.f32 	%f52, %f50, %f51, %f49;
	ld.shared.f32 	%f53, [%r7+60];
	ld.shared.f32 	%f54, [%r10+1920];
	fma.rn.f32 	%f55, %f53, %f54, %f52;
	ld.shared.f32 	%f56, [%r7+64];
	ld.shared.f32 	%f57, [%r10+2048];
	fma.rn.f32 	%f58, %f56, %f57, %f55;
	ld.shared.f32 	%f59, [%r7+68];
	ld.shared.f32 	%f60, [%r10+2176];
	fma.rn.f32 	%f61, %f59, %f60, %f58;
	ld.shared.f32 	%f62, [%r7+72];
	ld.shared.f32 	%f63, [%r10+2304];
	fma.rn.f32 	%f64, %f62, %f63, %f61;
	ld.shared.f32 	%f65, [%r7+76];
	ld.shared.f32 	%f66, [%r10+2432];
	fma.rn.f32 	%f67, %f65, %f66, %f64;
	ld.shared.f32 	%f68, [%r7+80];
	ld.shared.f32 	%f69, [%r10+2560];
	fma.rn.f32 	%f70, %f68, %f69, %f67;
	ld.shared.f32 	%f71, [%r7+84];
	ld.shared.f32 	%f72, [%r10+2688];
	fma.rn.f32 	%f73, %f71, %f72, %f70;
	ld.shared.f32 	%f74, [%r7+88];
	ld.shared.f32 	%f75, [%r10+2816];
	fma.rn.f32 	%f76, %f74, %f75, %f73;
	ld.shared.f32 	%f77, [%r7+92];
	ld.shared.f32 	%f78, [%r10+2944];
	fma.rn.f32 	%f79, %f77, %f78, %f76;
	ld.shared.f32 	%f80, [%r7+96];
	ld.shared.f32 	%f81, [%r10+3072];
	fma.rn.f32 	%f82, %f80, %f81, %f79;
	ld.shared.f32 	%f83, [%r7+100];
	ld.shared.f32 	%f84, [%r10+3200];
	fma.rn.f32 	%f85, %f83, %f84, %f82;
	ld.shared.f32 	%f86, [%r7+104];
	ld.shared.f32 	%f87, [%r10+3328];
	fma.rn.f32 	%f88, %f86, %f87, %f85;
	ld.shared.f32 	%f89, [%r7+108];
	ld.shared.f32 	%f90, [%r10+3456];
	fma.rn.f32 	%f91, %f89, %f90, %f88;
	ld.shared.f32 	%f92, [%r7+112];
	ld.shared.f32 	%f93, [%r10+3584];
	fma.rn.f32 	%f94, %f92, %f93, %f91;
	ld.shared.f32 	%f95, [%r7+116];
	ld.shared.f32 	%f96, [%r10+3712];
	fma.rn.f32 	%f97, %f95, %f96, %f94;
	ld.shared.f32 	%f98, [%r7+120];
	ld.shared.f32 	%f99, [%r10+3840];
	fma.rn.f32 	%f100, %f98, %f99, %f97;
	ld.shared.f32 	%f101, [%r7+124];
	ld.shared.f32 	%f102, [%r10+3968];
	fma.rn.f32 	%f104, %f101, %f102, %f100;
	bar.sync 	0;
	add.s32 	%r36, %r36, 32;
	add.s32 	%r35, %r35, %r6;
	add.s32 	%r34, %r34, 32;
	setp.lt.s32 	%p2, %r36, %r13;
	@%p2 bra 	$L__BB0_2;
$L__BB0_3:
	cvta.to.global.u64 	%rd10, %rd5;
	add.s32 	%r31, %r5, %r2;
	mad.lo.s32 	%r32, %r21, %r3, %r31;
	mad.lo.s32 	%r33, %r6, %r1, %r32;
	mul.wide.s32 	%rd11, %r33, 4;
	add.s64 	%rd12, %rd10, %rd11;
	st.global.f32 	[%rd12], %f104;
	ret;

}


// ===== COMPILED SASS (sm_100) =====

	.target	sm_100

	.elftype	@"ET_EXEC"


//--------------------- .note.nv.tkinfo           --------------------------
	.section	.note.nv.tkinfo,"",@"SHT_NOTE"
	.sectionflags	@"SHF_NOTE_NV_TKINFO"
	.tkinfo
        /*0018*/ 	.word	0x00000002
        /*0030*/ 	.string	""
        /*0030*/ 	.string	"ptxas"
        /*0030*/ 	.string	"Cuda compilation tools, release 13.0, V13.0.88"
        /*0030*/ 	.string	"Build cuda_13.0.r13.0/compiler.36424714_0"
        /*0030*/ 	.string	"-arch sm_100 -m 64 "



//--------------------- .note.nv.cuinfo           --------------------------
	.section	.note.nv.cuinfo,"",@"SHT_NOTE"
	.sectionflags	@"SHF_NOTE_NV_CUINFO"
        /*0018*/ 	.short	0x0002
        /*001a*/ 	.short	0x0064
        /*001c*/ 	.short	0x0082
	.zero		2


//--------------------- .nv.info                  --------------------------
	.section	.nv.info,"",@"SHT_CUDA_INFO"
	.align	4


	//----- nvinfo : EIATTR_REGCOUNT
	.align		4
        /*0000*/ 	.byte	0x04, 0x2f
        /*0002*/ 	.short	(.L_1 - .L_0)
	.align		4
.L_0:
        /*0004*/ 	.word	index@(_Z8mult_gpuPfS_S_ii)
        /*0008*/ 	.word	0x00000020


	//----- nvinfo : EIATTR_FRAME_SIZE
	.align		4
.L_1:
        /*000c*/ 	.byte	0x04, 0x11
        /*000e*/ 	.short	(.L_3 - .L_2)
	.align		4
.L_2:
        /*0010*/ 	.word	index@(_Z8mult_gpuPfS_S_ii)
        /*0014*/ 	.word	0x00000000


	//----- nvinfo : EIATTR_MIN_STACK_SIZE
	.align		4
.L_3:
        /*0018*/ 	.byte	0x04, 0x12
        /*001a*/ 	.short	(.L_5 - .L_4)
	.align		4
.L_4:
        /*001c*/ 	.word	index@(_Z8mult_gpuPfS_S_ii)
        /*0020*/ 	.word	0x00000000
.L_5:


//--------------------- .nv.compat                --------------------------
	.section	.nv.compat,"",@"SHT_CUDA_COMPAT_INFO"
	.align	4
        /*0000*/ 	.byte	0x02, 0x09, 0x00, 0x00, 0x02, 0x02, 0x01, 0x00, 0x02, 0x05, 0x05, 0x00, 0x03, 0x07, 0x01, 0x01
        /*0010*/ 	.byte	0x02, 0x03, 0x00, 0x00, 0x02, 0x06, 0x01, 0x00, 0x04, 0x0b, 0x08, 0x00, 0x09, 0x00, 0x00, 0x00
        /*0020*/ 	.byte	0x00, 0x00, 0x00, 0x00


//--------------------- .nv.info._Z8mult_gpuPfS_S_ii --------------------------
	.section	.nv.info._Z8mult_gpuPfS_S_ii,"",@"SHT_CUDA_INFO"
	.sectionflags	@""
	.align	4


	//----- nvinfo : EIATTR_CUDA_API_VERSION
	.align		4
        /*0000*/ 	.byte	0x04, 0x37
        /*0002*/ 	.short	(.L_7 - .L_6)
.L_6:
        /*0004*/ 	.word	0x00000082


	//----- nvinfo : EIATTR_KPARAM_INFO
	.align		4
.L_7:
        /*0008*/ 	.byte	0x04, 0x17
        /*000a*/ 	.short	(.L_9 - .L_8)
.L_8:
        /*000c*/ 	.word	0x00000000
        /*0010*/ 	.short	0x0004
        /*0012*/ 	.short	0x001c
        /*0014*/ 	.byte	0x00, 0xf0, 0x11, 0x00


	//----- nvinfo : EIATTR_KPARAM_INFO
	.align		4
.L_9:
        /*0018*/ 	.byte	0x04, 0x17
        /*001a*/ 	.short	(.L_11 - .L_10)
.L_10:
        /*001c*/ 	.word	0x00000000
        /*0020*/ 	.short	0x0003
        /*0022*/ 	.short	0x0018
        /*0024*/ 	.byte	0x00, 0xf0, 0x11, 0x00


	//----- nvinfo : EIATTR_KPARAM_INFO
	.align		4
.L_11:
        /*0028*/ 	.byte	0x04, 0x17
        /*002a*/ 	.short	(.L_13 - .L_12)
.L_12:
        /*002c*/ 	.word	0x00000000
        /*0030*/ 	.short	0x0002
        /*0032*/ 	.short	0x0010
        /*0034*/ 	.byte	0x00, 0xf5, 0x21, 0x00


	//----- nvinfo : EIATTR_KPARAM_INFO
	.align		4
.L_13:
        /*0038*/ 	.byte	0x04, 0x17
        /*003a*/ 	.short	(.L_15 - .L_14)
.L_14:
        /*003c*/ 	.word	0x00000000
        /*0040*/ 	.short	0x0001
        /*0042*/ 	.short	0x0008
        /*0044*/ 	.byte	0x00, 0xf5, 0x21, 0x00


	//----- nvinfo : EIATTR_KPARAM_INFO
	.align		4
.L_15:
        /*0048*/ 	.byte	0x04, 0x17
        /*004a*/ 	.short	(.L_17 - .L_16)
.L_16:
        /*004c*/ 	.word	0x00000000
        /*0050*/ 	.short	0x0000
        /*0052*/ 	.short	0x0000
        /*0054*/ 	.byte	0x00, 0xf5, 0x21, 0x00


	//----- nvinfo : EIATTR_SPARSE_MMA_MASK
	.align		4
.L_17:
        /*0058*/ 	.byte	0x03, 0x50
        /*005a*/ 	.short	0x0000


	//----- nvinfo : EIATTR_MAXREG_COUNT
	.align		4
        /*005c*/ 	.byte	0x03, 0x1b
        /*005e*/ 	.short	0x00ff


	//----- nvinfo : EIATTR_NUM_BARRIERS
	.align		4
        /*0060*/ 	.byte	0x02, 0x4c
        /*0062*/ 	.byte	0x01
	.zero		1


	//----- nvinfo : EIATTR_MERCURY_ISA_VERSION
	.align		4
        /*0064*/ 	.byte	0x03, 0x5f
        /*0066*/ 	.short	0x0101


	//----- nvinfo : EIATTR_VRC_CTA_INIT_COUNT
	.align		4
        /*0068*/ 	.byte	0x02, 0x4a
	.zero		1
	.zero		1


	//----- nvinfo : EIATTR_EXIT_INSTR_OFFSETS
	.align		4
        /*006c*/ 	.byte	0x04, 0x1c
        /*006e*/ 	.short	(.L_19 - .L_18)


	//   ....[0]....
.L_18:
        /*0070*/ 	.word	0x00000790


	//----- nvinfo : EIATTR_CBANK_PARAM_SIZE
	.align		4
.L_19:
        /*0074*/ 	.byte	0x03, 0x19
        /*0076*/ 	.short	0x0020


	//----- nvinfo : EIATTR_PARAM_CBANK
	.align		4
        /*0078*/ 	.byte	0x04, 0x0a
        /*007a*/ 	.short	(.L_21 - .L_20)
	.align		4
.L_20:
        /*007c*/ 	.word	index@(.nv.constant0._Z8mult_gpuPfS_S_ii)
        /*0080*/ 	.short	0x0380
        /*0082*/ 	.short	0x0020


	//----- nvinfo : EIATTR_SW_WAR
	.align		4
.L_21:
        /*0084*/ 	.byte	0x04, 0x36
        /*0086*/ 	.short	(.L_23 - .L_22)
.L_22:
        /*0088*/ 	.word	0x00000008
.L_23:


//--------------------- .nv.callgraph             --------------------------
	.section	.nv.callgraph,"",@"SHT_CUDA_CALLGRAPH"
	.align	4
	.sectionentsize	8
	.align		4
        /*0000*/ 	.word	0x00000000
	.align		4
        /*0004*/ 	.word	0xffffffff
	.align		4
        /*0008*/ 	.word	0x00000000
	.align		4
        /*000c*/ 	.word	0xfffffffe
	.align		4
        /*0010*/ 	.word	0x00000000
	.align		4
        /*0014*/ 	.word	0xfffffffd
	.align		4
        /*0018*/ 	.word	0x00000000
	.align		4
        /*001c*/ 	.word	0xfffffffc


//--------------------- .text._Z8mult_gpuPfS_S_ii --------------------------
	.section	.text._Z8mult_gpuPfS_S_ii,"ax",@progbits
	.align	128
        .global         _Z8mult_gpuPfS_S_ii
        .type           _Z8mult_gpuPfS_S_ii,@function
        .size           _Z8mult_gpuPfS_S_ii,(.L_x_3 - _Z8mult_gpuPfS_S_ii)
        .other          _Z8mult_gpuPfS_S_ii,@"STO_CUDA_ENTRY STV_DEFAULT"
_Z8mult_gpuPfS_S_ii:
.text._Z8mult_gpuPfS_S_ii:
[----:B------:R-:W-:Y:S01]  /*0000*/  LDC R1, c[0x0][0x37c] ;  /* 0x0000df00ff017b82 */ /* 0x000fe20000000800 */
[----:B------:R-:W0:Y:S01]  /*0010*/  LDCU.64 UR10, c[0x0][0x398] ;  /* 0x00007300ff0a77ac */ /* 0x000e220008000a00 */
[----:B------:R-:W1:Y:S01]  /*0020*/  S2R R5, SR_CTAID.X ;  /* 0x0000000000057919 */ /* 0x000e620000002500 */
[----:B------:R-:W-:Y:S01]  /*0030*/  HFMA2 R27, -RZ, RZ, 0, 0 ;  /* 0x00000000ff1b7431 */ /* 0x000fe200000001ff */
[----:B------:R-:W2:Y:S01]  /*0040*/  LDCU.64 UR8, c[0x0][0x358] ;  /* 0x00006b00ff0877ac */ /* 0x000ea20008000a00 */
[----:B------:R-:W3:Y:S01]  /*0050*/  S2R R0, SR_TID.X ;  /* 0x0000000000007919 */ /* 0x000ee20000002100 */
[----:B------:R-:W4:Y:S01]  /*0060*/  S2R R3, SR_TID.Y ;  /* 0x0000000000037919 */ /* 0x000f220000002200 */
[----:B------:R-:W1:Y:S01]  /*0070*/  S2R R2, SR_CTAID.Y ;  /* 0x0000000000027919 */ /* 0x000e620000002600 */
[----:B0-----:R-:W-:Y:S02]  /*0080*/  UISETP.GE.AND UP0, UPT, UR10, 0x1, UPT ;  /* 0x000000010a00788c */ /* 0x001fe4000bf06270 */
[----:B------:R-:W-:-:S07]  /*0090*/  USHF.L.U32 UR7, UR11, 0x5, URZ ;  /* 0x000000050b077899 */ /* 0x000fce00080006ff */
[----:B--2---:R-:W-:Y:S05]  /*00a0*/  BRA.U !UP0, `(.L_x_0) ;  /* 0x0000000508a07547 */ /* 0x004fea000b800000 */
[----:B------:R-:W0:Y:S01]  /*00b0*/  S2UR UR6, SR_CgaCtaId ;  /* 0x00000000000679c3 */ /* 0x000e220000008800 */
[----:B------:R-:W-:Y:S01]  /*00c0*/  UMOV UR4, 0x400 ;  /* 0x0000040000047882 */ /* 0x000fe20000000000 */
[C---:B-1----:R-:W-:Y:S01]  /*00d0*/  IMAD R21, R2.reuse, UR10, RZ ;  /* 0x0000000a02157c24 */ /* 0x042fe2000f8e02ff */
[----:B------:R-:W-:Y:S01]  /*00e0*/  UIADD3 UR5, UPT, UPT, UR4, 0x1000, URZ ;  /* 0x0000100004057890 */ /* 0x000fe2000fffe0ff */
[--C-:B---34-:R-:W-:Y:S01]  /*00f0*/  IMAD R4, R3, UR11, R0.reuse ;  /* 0x0000000b03047c24 */ /* 0x118fe2000f8e0200 */
[----:B------:R-:W-:Y:S02]  /*0100*/  LEA R9, R2, R3, 0x5 ;  /* 0x0000000302097211 */ /* 0x000fe400078e28ff */
[----:B------:R-:W-:Y:S01]  /*0110*/  SHF.L.U32 R21, R21, 0x5, RZ ;  /* 0x0000000515157819 */ /* 0x000fe200000006ff */
[----:B------:R-:W1:Y:S01]  /*0120*/  LDC.64 R22, c[0x0][0x380] ;  /* 0x0000e000ff167b82 */ /* 0x000e620000000a00 */
[----:B------:R-:W-:Y:S01]  /*0130*/  LEA R7, R5, R4, 0x5 ;  /* 0x0000000405077211 */ /* 0x000fe200078e28ff */
[----:B------:R-:W-:Y:S01]  /*0140*/  IMAD R6, R9, UR10, R0 ;  /* 0x0000000a09067c24 */ /* 0x000fe2000f8e0200 */
[----:B------:R-:W-:-:S02]  /*0150*/  MOV R27, RZ ;  /* 0x000000ff001b7202 */ /* 0x000fc40000000f00 */
[----:B------:R-:W-:-:S03]  /*0160*/  IADD3 R4, PT, PT, R21, UR10, RZ ;  /* 0x0000000a15047c10 */ /* 0x000fc6000fffe0ff */
[----:B------:R-:W2:Y:S01]  /*0170*/  LDC.64 R24, c[0x0][0x388] ;  /* 0x0000e200ff187b82 */ /* 0x000ea20000000a00 */
[----:B0-----:R-:W-:Y:S02]  /*0180*/  ULEA UR4, UR6, UR4, 0x18 ;  /* 0x0000000406047291 */ /* 0x001fe4000f8ec0ff */
[----:B------:R-:W-:-:S04]  /*0190*/  ULEA UR5, UR6, UR5, 0x18 ;  /* 0x0000000506057291 */ /* 0x000fc8000f8ec0ff */
[C---:B------:R-:W-:Y:S02]  /*01a0*/  LEA R19, R3.reuse, UR4, 0x7 ;  /* 0x0000000403137c11 */ /* 0x040fe4000f8e38ff */
[C---:B------:R-:W-:Y:S02]  /*01b0*/  LEA R18, R0.reuse, UR5, 0x2 ;  /* 0x0000000500127c11 */ /* 0x040fe4000f8e10ff */
[----:B------:R-:W-:Y:S02]  /*01c0*/  LEA R17, R0, R19, 0x2 ;  /* 0x0000001300117211 */ /* 0x000fe400078e10ff */
[----:B------:R-:W-:-:S07]  /*01d0*/  LEA R16, R3, R18, 0x7 ;  /* 0x0000001203107211 */ /* 0x000fce00078e38ff */
.L_x_1:
[----:B-1----:R-:W-:-:S04]  /*01e0*/  IMAD.WIDE R8, R6, 0x4, R22 ;  /* 0x0000000406087825 */ /* 0x002fc800078e0216 */
[----:B--2---:R-:W-:Y:S02]  /*01f0*/  IMAD.WIDE R10, R7, 0x4, R24 ;  /* 0x00000004070a7825 */ /* 0x004fe400078e0218 */
[----:B------:R-:W2:Y:S04]  /*0200*/  LDG.E R8, desc[UR8][R8.64] ;  /* 0x0000000808087981 */ /* 0x000ea8000c1e1900 */
[----:B------:R-:W3:Y:S01]  /*0210*/  LDG.E R11, desc[UR8][R10.64] ;  /* 0x000000080a0b7981 */ /* 0x000ee2000c1e1900 */
[----:B------:R-:W-:Y:S02]  /*0220*/  IADD3 R21, PT, PT, R21, 0x20, RZ ;  /* 0x0000002015157810 */ /* 0x000fe40007ffe0ff */
[----:B------:R-:W-:Y:S02]  /*0230*/  IADD3 R7, PT, PT, R7, UR7, RZ ;  /* 0x0000000707077c10 */ /* 0x000fe4000fffe0ff */
[----:B------:R-:W-:-:S02]  /*0240*/  ISETP.GE.AND P0, PT, R21, R4, PT ;  /* 0x000000041500720c */ /* 0x000fc40003f06270 */
[----:B------:R-:W-:Y:S01]  /*0250*/  IADD3 R6, PT, PT, R6, 0x20, RZ ;  /* 0x0000002006067810 */ /* 0x000fe20007ffe0ff */
[----:B--2---:R-:W-:Y:S04]  /*0260*/  STS [R17], R8 ;  /* 0x0000000811007388 */ /* 0x004fe80000000800 */
[----:B---3--:R-:W-:Y:S01]  /*0270*/  STS [R16], R11 ;  /* 0x0000000b10007388 */ /* 0x008fe20000000800 */
[----:B------:R-:W-:Y:S06]  /*0280*/  BAR.SYNC.DEFER_BLOCKING 0x0 ;  /* 0x0000000000007b1d */ /* 0x000fec0000010000 */
[----:B------:R-:W-:Y:S04]  /*0290*/  LDS R20, [R18] ;  /* 0x0000000012147984 */ /* 0x000fe80000000800 */
[----:B------:R-:W0:Y:S04]  /*02a0*/  LDS.128 R12, [R19] ;  /* 0x00000000130c7984 */ /* 0x000e280000000c00 */
[----:B------:R-:W1:Y:S04]  /*02b0*/  LDS R29, [R18+0x80] ;  /* 0x00008000121d7984 */ /* 0x000e680000000800 */
[----:B------:R-:W2:Y:S04]  /*02c0*/  LDS R26, [R18+0x100] ;  /* 0x00010000121a7984 */ /* 0x000ea80000000800 */
[----:B------:R-:W-:Y:S01]  /*02d0*/  LDS.128 R8, [R19+0x10] ;  /* 0x0000100013087984 */ /* 0x000fe20000000c00 */
[----:B0-----:R-:W-:-:S03]  /*02e0*/  FFMA R12, R12, R20, R27 ;  /* 0x000000140c0c7223 */ /* 0x001fc6000000001b */
[----:B------:R-:W-:Y:S01]  /*02f0*/  LDS R27, [R18+0x300] ;  /* 0x00030000121b7984 */ /* 0x000fe20000000800 */
[----:B-1----:R-:W-:-:S03]  /*0300*/  FFMA R29, R29, R13, R12 ;  /* 0x0000000d1d1d7223 */ /* 0x002fc6000000000c */
[----:B------:R-:W0:Y:S01]  /*0310*/  LDS R12, [R18+0x180] ;  /* 0x00018000120c7984 */ /* 0x000e220000000800 */
[----:B--2---:R-:W-:-:S03]  /*0320*/  FFMA R14, R26, R14, R29 ;  /* 0x0000000e1a0e7223 */ /* 0x004fc6000000001d */
[----:B------:R-:W1:Y:S04]  /*0330*/  LDS R13, [R18+0x200] ;  /* 0x00020000120d7984 */ /* 0x000e680000000800 */
[----:B------:R-:W2:Y:S01]  /*0340*/  LDS R29, [R18+0x280] ;  /* 0x00028000121d7984 */ /* 0x000ea20000000800 */
[----:B0-----:R-:W-:-:S04]  /*0350*/  FFMA R15, R12, R15, R14 ;  /* 0x0000000f0c0f7223 */ /* 0x001fc8000000000e */
[----:B-1----:R-:W-:Y:S02]  /*0360*/  FFMA R8, R8, R13, R15 ;  /* 0x0000000d08087223 */ /* 0x002fe4000000000f */
[----:B------:R-:W-:Y:S02]  /*0370*/  LDS.128 R12, [R19+0x20] ;  /* 0x00002000130c7984 */ /* 0x000fe40000000c00 */
[----:B--2---:R-:W-:Y:S02]  /*0380*/  FFMA R8, R29, R9, R8 ;  /* 0x000000091d087223 */ /* 0x004fe40000000008 */
[----:B------:R-:W0:Y:S02]  /*0390*/  LDS R29, [R18+0x380] ;  /* 0x00038000121d7984 */ /* 0x000e240000000800 */
[----:B------:R-:W-:Y:S02]  /*03a0*/  FFMA R8, R27, R10, R8 ;  /* 0x0000000a1b087223 */ /* 0x000fe40000000008 */
[----:B------:R-:W1:Y:S04]  /*03b0*/  LDS R9, [R18+0x400] ;  /* 0x0004000012097984 */ /* 0x000e680000000800 */
[----:B------:R-:W2:Y:S04]  /*03c0*/  LDS R10, [R18+0x480] ;  /* 0x00048000120a7984 */ /* 0x000ea80000000800 */
[----:B------:R-:W3:Y:S01]  /*03d0*/  LDS R27, [R18+0x500] ;  /* 0x00050000121b7984 */ /* 0x000ee20000000800 */
[----:B0-----:R-:W-:-:S04]  /*03e0*/  FFMA R11, R29, R11, R8 ;  /* 0x0000000b1d0b7223 */ /* 0x001fc80000000008 */
[----:B-1----:R-:W-:Y:S02]  /*03f0*/  FFMA R8, R12, R9, R11 ;  /* 0x000000090c087223 */ /* 0x002fe4000000000b */
[----:B------:R-:W0:Y:S02]  /*0400*/  LDS R12, [R18+0x580] ;  /* 0x00058000120c7984 */ /* 0x000e240000000800 */
[----:B--2---:R-:W-:Y:S02]  /*0410*/  FFMA R20, R10, R13, R8 ;  /* 0x0000000d0a147223 */ /* 0x004fe40000000008 */
[----:B------:R-:W-:Y:S02]  /*0420*/  LDS R13, [R18+0x600] ;  /* 0x00060000120d7984 */ /* 0x000fe40000000800 */
[----:B---3--:R-:W-:Y:S02]  /*0430*/  FFMA R29, R27, R14, R20 ;  /* 0x0000000e1b1d7223 */ /* 0x008fe40000000014 */
[----:B------:R-:W1:Y:S04]  /*0440*/  LDS.128 R8, [R19+0x30] ;  /* 0x0000300013087984 */ /* 0x000e680000000c00 */
[----:B------:R-:W2:Y:S04]  /*0450*/  LDS R14, [R18+0x680] ;  /* 0x00068000120e7984 */ /* 0x000ea80000000800 */
[----:B------:R-:W3:Y:S04]  /*0460*/  LDS R27, [R18+0x700] ;  /* 0x00070000121b7984 */ /* 0x000ee80000000800 */
[----:B------:R-:W-:Y:S01]  /*0470*/  LDS R20, [R18+0x980] ;  /* 0x0009800012147984 */ /* 0x000fe20000000800 */
        /* <DEDUP_REMOVED lines=8> */
[----:B------:R-:W3:Y:S01]  /*0500*/  LDS R27, [R18+0x900] ;  /* 0x00090000121b7984 */ /* 0x000ee20000000800 */
[----:B0-----:R-:W-:-:S04]  /*0510*/  FFMA R11, R8, R11, R29 ;  /* 0x0000000b080b7223 */ /* 0x001fc8000000001d */
[----:B-1----:R-:W-:-:S04]  /*0520*/  FFMA R12, R12, R9, R11 ;  /* 0x000000090c0c7223 */ /* 0x002fc8000000000b */
[----:B--2---:R-:W-:Y:S02]  /*0530*/  FFMA R10, R10, R13, R12 ;  /* 0x0000000d0a0a7223 */ /* 0x004fe4000000000c */
[----:B------:R-:W-:Y:S02]  /*0540*/  LDS R13, [R18+0xa00] ;  /* 0x000a0000120d7984 */ /* 0x000fe40000000800 */
[----:B---3--:R-:W-:Y:S02]  /*0550*/  FFMA R29, R27, R14, R10 ;  /* 0x0000000e1b1d7223 */ /* 0x008fe4000000000a */
[----:B------:R-:W0:Y:S02]  /*0560*/  LDS.128 R8, [R19+0x50] ;  /* 0x0000500013087984 */ /* 0x000e240000000c00 */
[----:B------:R-:W-:Y:S02]  /*0570*/  FFMA R15, R20, R15, R29 ;  /* 0x0000000f140f7223 */ /* 0x000fe4000000001d */
[----:B------:R-:W1:Y:S04]  /*0580*/  LDS R12, [R18+0xa80] ;  /* 0x000a8000120c7984 */ /* 0x000e680000000800 */
[----:B------:R-:W2:Y:S04]  /*0590*/  LDS R27, [R18+0xb00] ;  /* 0x000b0000121b7984 */ /* 0x000ea80000000800 */
[----:B------:R-:W3:Y:S01]  /*05a0*/  LDS R20, [R18+0xb80] ;  /* 0x000b800012147984 */ /* 0x000ee20000000800 */
[----:B0-----:R-:W-:-:S04]  /*05b0*/  FFMA R8, R8, R13, R15 ;  /* 0x0000000d08087223 */ /* 0x001fc8000000000f */
[----:B-1----:R-:W-:Y:S02]  /*05c0*/  FFMA R8, R12, R9, R8 ;  /* 0x000000090c087223 */ /* 0x002fe40000000008 */
[----:B------:R-:W-:Y:S02]  /*05d0*/  LDS R9, [R18+0xc00] ;  /* 0x000c000012097984 */ /* 0x000fe40000000800 */
[----:B--2---:R-:W-:Y:S02]  /*05e0*/  FFMA R29, R27, R10, R8 ;  /* 0x0000000a1b1d7223 */ /* 0x004fe40000000008 */
[----:B------:R-:W0:Y:S02]  /*05f0*/  LDS.128 R12, [R19+0x60] ;  /* 0x00006000130c7984 */ /* 0x000e240000000c00 */
[----:B---3--:R-:W-:Y:S02]  /*0600*/  FFMA R11, R20, R11, R29 ;  /* 0x0000000b140b7223 */ /* 0x008fe4000000001d */
[----:B------:R-:W1:Y:S04]  /*0610*/  LDS R8, [R18+0xc80] ;  /* 0x000c800012087984 */ /* 0x000e680000000800 */
[----:B------:R-:W2:Y:S04]  /*0620*/  LDS R27, [R18+0xd00] ;  /* 0x000d0000121b7984 */ /* 0x000ea80000000800 */
[----:B------:R-:W3:Y:S04]  /*0630*/  LDS R20, [R18+0xd80] ;  /* 0x000d800012147984 */ /* 0x000ee80000000800 */
[----:B------:R-:W-:Y:S01]  /*0640*/  LDS R29, [R18+0xe80] ;  /* 0x000e8000121d7984 */ /* 0x000fe20000000800 */
[----:B0-----:R-:W-:-:S04]  /*0650*/  FFMA R12, R12, R9, R11 ;  /* 0x000000090c0c7223 */ /* 0x001fc8000000000b */
[----:B-1----:R-:W-:Y:S02]  /*0660*/  FFMA R8, R8, R13, R12 ;  /* 0x0000000d08087223 */ /* 0x002fe4000000000c */
[----:B------:R-:W-:Y:S02]  /*0670*/  LDS R13, [R18+0xe00] ;  /* 0x000e0000120d7984 */ /* 0x000fe40000000800 */
[----:B--2---:R-:W-:Y:S02]  /*0680*/  FFMA R27, R27, R14, R8 ;  /* 0x0000000e1b1b7223 */ /* 0x004fe40000000008 */
[----:B------:R-:W0:Y:S02]  /*0690*/  LDS.128 R8, [R19+0x70] ;  /* 0x0000700013087984 */ /* 0x000e240000000c00 */
[----:B---3--:R-:W-:Y:S02]  /*06a0*/  FFMA R15, R20, R15, R27 ;  /* 0x0000000f140f7223 */ /* 0x008fe4000000001b */
[----:B------:R-:W1:Y:S04]  /*06b0*/  LDS R12, [R18+0xf00] ;  /* 0x000f0000120c7984 */ /* 0x000e680000000800 */
[----:B------:R-:W2:Y:S01]  /*06c0*/  LDS R27, [R18+0xf80] ;  /* 0x000f8000121b7984 */ /* 0x000ea20000000800 */
[----:B0-----:R-:W-:-:S04]  /*06d0*/  FFMA R8, R8, R13, R15 ;  /* 0x0000000d08087223 */ /* 0x001fc8000000000f */
[----:B------:R-:W-:-:S04]  /*06e0*/  FFMA R9, R29, R9, R8 ;  /* 0x000000091d097223 */ /* 0x000fc80000000008 */
[----:B-1----:R-:W-:-:S04]  /*06f0*/  FFMA R10, R12, R10, R9 ;  /* 0x0000000a0c0a7223 */ /* 0x002fc80000000009 */
[----:B--2---:R-:W-:Y:S01]  /*0700*/  FFMA R27, R27, R11, R10 ;  /* 0x0000000b1b1b7223 */ /* 0x004fe2000000000a */
[----:B------:R-:W-:Y:S06]  /*0710*/  BAR.SYNC.DEFER_BLOCKING 0x0 ;  /* 0x0000000000007b1d */ /* 0x000fec0000010000 */
[----:B------:R-:W-:Y:S05]  /*0720*/  @!P0 BRA `(.L_x_1) ;  /* 0xfffffff800ac8947 */ /* 0x000fea000383ffff */
.L_x_0:
[----:B------:R-:W0:Y:S01]  /*0730*/  LDC.64 R6, c[0x0][0x390] ;  /* 0x0000e400ff067b82 */ /* 0x000e220000000a00 */
[----:B-1-3--:R-:W-:-:S05]  /*0740*/  LEA R0, R5, R0, 0x5 ;  /* 0x0000000005007211 */ /* 0x00afca00078e28ff */
[----:B----4-:R-:W-:-:S04]  /*0750*/  IMAD R3, R3, UR11, R0 ;  /* 0x0000000b03037c24 */ /* 0x010fc8000f8e0200 */
[----:B------:R-:W-:-:S04]  /*0760*/  IMAD R3, R2, UR7, R3 ;  /* 0x0000000702037c24 */ /* 0x000fc8000f8e0203 */
[----:B0-----:R-:W-:-:S05]  /*0770*/  IMAD.WIDE R2, R3, 0x4, R6 ;  /* 0x0000000403027825 */ /* 0x001fca00078e0206 */
[----:B------:R-:W-:Y:S01]  /*0780*/  STG.E desc[UR8][R2.64], R27 ;  /* 0x0000001b02007986 */ /* 0x000fe2000c101908 */
[----:B------:R-:W-:Y:S05]  /*0790*/  EXIT ;  /* 0x000000000000794d */ /* 0x000fea0003800000 */
.L_x_2:
[----:B------:R-:W-:-:S00]  /*07a0*/  BRA `(.L_x_2) ;  /* 0xfffffffc00fc7947 */ /* 0x000fc0000383ffff */
[----:B------:R-:W-:-:S00]  /*07b0*/  NOP ;  /* 0x0000000000007918 */ /* 0x000fc00000000000 */
        /* <DEDUP_REMOVED lines=12> */
.L_x_3:


//--------------------- .nv.shared._Z8mult_gpuPfS_S_ii --------------------------
	.section	.nv.shared._Z8mult_gpuPfS_S_ii,"aw",@nobits
	.sectionflags	@""
	.align	4
.nv.shared._Z8mult_gpuPfS_S_ii:
	.zero		9216


//--------------------- .nv.shared.reserved.0     --------------------------
	.section	.nv.shared.reserved.0,"aw",@nobits
	.weak		__nv_reservedSMEM_offset_0_alias
	.size		__nv_reservedSMEM_offset_0_alias, 0, 64
	.other		__nv_reservedSMEM_offset_0_alias,@"STO_CUDA_RESERVED_SHARED STV_DEFAULT"
__nv_reservedSMEM_offset_0_alias:
	.zero		0
	.zero		64


//--------------------- .nv.constant0._Z8mult_gpuPfS_S_ii --------------------------
	.section	.nv.constant0._Z8mult_gpuPfS_S_ii,"a",@progbits
	.sectionflags	@""
	.align	4
.nv.constant0._Z8mult_gpuPfS_S_ii:
	.zero		928


//--------------------- SYMBOLS --------------------------

	.type		.nv.reservedSmem.offset0,@object
	.size		.nv.reservedSmem.offset0,0x4
	.type		.nv.reservedSmem.cap,@object
	.size		.nv.reservedSmem.cap,0x4
